	.headerflags	@"EF_CUDA_TEXMODE_UNIFIED EF_CUDA_64BIT_ADDRESS EF_CUDA_ACCELERATORS EF_CUDA_SM90 EF_CUDA_VIRTUAL_SM(EF_CUDA_SM90)"
	.elftype	@"ET_EXEC"


//--------------------- .nv.info                  --------------------------
	.section	.nv.info,"",@"SHT_CUDA_INFO"
	.align	4


	//----- nvinfo : EIATTR_REGCOUNT
	.align		4
        /*0000*/ 	.byte	0x04, 0x2f
        /*0002*/ 	.short	(.L_3 - .L_2)
	.align		4
.L_2:
        /*0004*/ 	.word	index@(triton_poi_fused__native_batch_norm_legit_no_training_cat_relu_5)
        /*0008*/ 	.word	0x00000020


	//----- nvinfo : EIATTR_MIN_STACK_SIZE
	.align		4
.L_3:
        /*000c*/ 	.byte	0x04, 0x12
        /*000e*/ 	.short	(.L_5 - .L_4)
	.align		4
.L_4:
        /*0010*/ 	.word	index@(triton_poi_fused__native_batch_norm_legit_no_training_cat_relu_5)
        /*0014*/ 	.word	0x00000000


	//----- nvinfo : EIATTR_FRAME_SIZE
	.align		4
.L_5:
        /*0018*/ 	.byte	0x04, 0x11
        /*001a*/ 	.short	(.L_7 - .L_6)
	.align		4
.L_6:
        /*001c*/ 	.word	index@(triton_poi_fused__native_batch_norm_legit_no_training_cat_relu_5)
        /*0020*/ 	.word	0x00000000


	//----- nvinfo : EIATTR_MIN_STACK_SIZE
	.align		4
.L_7:
        /*0024*/ 	.byte	0x04, 0x12
        /*0026*/ 	.short	(.L_9 - .L_8)
	.align		4
.L_8:
        /*0028*/ 	.word	index@(triton_poi_fused__native_batch_norm_legit_no_training_cat_relu_5)
        /*002c*/ 	.word	0x00000000
.L_9:


//--------------------- .nv.info.triton_poi_fused__native_batch_norm_legit_no_training_cat_relu_5 --------------------------
	.section	.nv.info.triton_poi_fused__native_batch_norm_legit_no_training_cat_relu_5,"",@"SHT_CUDA_INFO"
	.sectionflags	@""
	.align	4


	//----- nvinfo : EIATTR_CUDA_API_VERSION
	.align		4
        /*0000*/ 	.byte	0x04, 0x37
        /*0002*/ 	.short	(.L_11 - .L_10)
.L_10:
        /*0004*/ 	.word	0x0000007c


	//----- nvinfo : EIATTR_KPARAM_INFO
	.align		4
.L_11:
        /*0008*/ 	.byte	0x04, 0x17
        /*000a*/ 	.short	(.L_13 - .L_12)
.L_12:
        /*000c*/ 	.word	0x00000000
        /*0010*/ 	.short	0x0008
        /*0012*/ 	.short	0x0040
        /*0014*/ 	.byte	0x00, 0xf0, 0x11, 0x00


	//----- nvinfo : EIATTR_KPARAM_INFO
	.align		4
.L_13:
        /*0018*/ 	.byte	0x04, 0x17
        /*001a*/ 	.short	(.L_15 - .L_14)
.L_14:
        /*001c*/ 	.word	0x00000000
        /*0020*/ 	.short	0x0007
        /*0022*/ 	.short	0x0038
        /*0024*/ 	.byte	0x00, 0xf4, 0x21, 0x00


	//----- nvinfo : EIATTR_KPARAM_INFO
	.align		4
.L_15:
        /*0028*/ 	.byte	0x04, 0x17
        /*002a*/ 	.short	(.L_17 - .L_16)
.L_16:
        /*002c*/ 	.word	0x00000000
        /*0030*/ 	.short	0x0006
        /*0032*/ 	.short	0x0030
        /*0034*/ 	.byte	0x00, 0xf4, 0x21, 0x00


	//----- nvinfo : EIATTR_KPARAM_INFO
	.align		4
.L_17:
        /*0038*/ 	.byte	0x04, 0x17
        /*003a*/ 	.short	(.L_19 - .L_18)
.L_18:
        /*003c*/ 	.word	0x00000000
        /*0040*/ 	.short	0x0005
        /*0042*/ 	.short	0x0028
        /*0044*/ 	.byte	0x00, 0xf4, 0x21, 0x00


	//----- nvinfo : EIATTR_KPARAM_INFO
	.align		4
.L_19:
        /*0048*/ 	.byte	0x04, 0x17
        /*004a*/ 	.short	(.L_21 - .L_20)
.L_20:
        /*004c*/ 	.word	0x00000000
        /*0050*/ 	.short	0x0004
        /*0052*/ 	.short	0x0020
        /*0054*/ 	.byte	0x00, 0xf4, 0x21, 0x00


	//----- nvinfo : EIATTR_KPARAM_INFO
	.align		4
.L_21:
        /*0058*/ 	.byte	0x04, 0x17
        /*005a*/ 	.short	(.L_23 - .L_22)
.L_22:
        /*005c*/ 	.word	0x00000000
        /*0060*/ 	.short	0x0003
        /*0062*/ 	.short	0x0018
        /*0064*/ 	.byte	0x00, 0xf4, 0x21, 0x00


	//----- nvinfo : EIATTR_KPARAM_INFO
	.align		4
.L_23:
        /*0068*/ 	.byte	0x04, 0x17
        /*006a*/ 	.short	(.L_25 - .L_24)
.L_24:
        /*006c*/ 	.word	0x00000000
        /*0070*/ 	.short	0x0002
        /*0072*/ 	.short	0x0010
        /*0074*/ 	.byte	0x00, 0xf4, 0x21, 0x00


	//----- nvinfo : EIATTR_KPARAM_INFO
	.align		4
.L_25:
        /*0078*/ 	.byte	0x04, 0x17
        /*007a*/ 	.short	(.L_27 - .L_26)
.L_26:
        /*007c*/ 	.word	0x00000000
        /*0080*/ 	.short	0x0001
        /*0082*/ 	.short	0x0008
        /*0084*/ 	.byte	0x00, 0xf4, 0x21, 0x00


	//----- nvinfo : EIATTR_KPARAM_INFO
	.align		4
.L_27:
        /*0088*/ 	.byte	0x04, 0x17
        /*008a*/ 	.short	(.L_29 - .L_28)
.L_28:
        /*008c*/ 	.word	0x00000000
        /*0090*/ 	.short	0x0000
        /*0092*/ 	.short	0x0000
        /*0094*/ 	.byte	0x00, 0xf4, 0x21, 0x00


	//----- nvinfo : EIATTR_SPARSE_MMA_MASK
	.align		4
.L_29:
        /*0098*/ 	.byte	0x03, 0x50
        /*009a*/ 	.short	0x0000


	//----- nvinfo : EIATTR_MAXREG_COUNT
	.align		4
        /*009c*/ 	.byte	0x03, 0x1b
        /*009e*/ 	.short	0x00ff


	//----- nvinfo : EIATTR_EXIT_INSTR_OFFSETS
	.align		4
        /*00a0*/ 	.byte	0x04, 0x1c
        /*00a2*/ 	.short	(.L_31 - .L_30)


	//   ....[0]....
.L_30:
        /*00a4*/ 	.word	0x00000b40


	//----- nvinfo : EIATTR_REQNTID
	.align		4
.L_31:
        /*00a8*/ 	.byte	0x04, 0x10
        /*00aa*/ 	.short	(.L_33 - .L_32)
.L_32:
        /*00ac*/ 	.word	0x00000080
        /*00b0*/ 	.word	0x00000001
        /*00b4*/ 	.word	0x00000001


	//----- nvinfo : EIATTR_CBANK_PARAM_SIZE
	.align		4
.L_33:
        /*00b8*/ 	.byte	0x03, 0x19
        /*00ba*/ 	.short	0x0044


	//----- nvinfo : EIATTR_PARAM_CBANK
	.align		4
        /*00bc*/ 	.byte	0x04, 0x0a
        /*00be*/ 	.short	(.L_35 - .L_34)
	.align		4
.L_34:
        /*00c0*/ 	.word	index@(.nv.constant0.triton_poi_fused__native_batch_norm_legit_no_training_cat_relu_5)
        /*00c4*/ 	.short	0x0210
        /*00c6*/ 	.short	0x0044


	//----- nvinfo : EIATTR_SW_WAR
	.align		4
.L_35:
        /*00c8*/ 	.byte	0x04, 0x36
        /*00ca*/ 	.short	(.L_37 - .L_36)
.L_36:
        /*00cc*/ 	.word	0x00000008
.L_37:


//--------------------- .nv.callgraph             --------------------------
	.section	.nv.callgraph,"",@"SHT_CUDA_CALLGRAPH"
	.align	4
	.sectionentsize	8
	.align		4
        /*0000*/ 	.word	0x00000000
	.align		4
        /*0004*/ 	.word	0xffffffff
	.align		4
        /*0008*/ 	.word	0x00000000
	.align		4
        /*000c*/ 	.word	0xfffffffe
	.align		4
        /*0010*/ 	.word	0x00000000
	.align		4
        /*0014*/ 	.word	0xfffffffd
	.align		4
        /*0018*/ 	.word	0x00000000
	.align		4
        /*001c*/ 	.word	0xfffffffc


//--------------------- .nv.constant4             --------------------------
	.section	.nv.constant4,"a",@progbits
	.align	8
	.align		8
.nv.constant4:
        /*0000*/ 	.dword	_$_str
	.align		8
        /*0008*/ 	.dword	_$_str_$_2


//--------------------- .text.triton_poi_fused__native_batch_norm_legit_no_training_cat_relu_5 --------------------------
	.section	.text.triton_poi_fused__native_batch_norm_legit_no_training_cat_relu_5,"ax",@progbits
	.align	128
        .global         triton_poi_fused__native_batch_norm_legit_no_training_cat_relu_5
        .type           triton_poi_fused__native_batch_norm_legit_no_training_cat_relu_5,@function
        .size           triton_poi_fused__native_batch_norm_legit_no_training_cat_relu_5,(.L_x_1 - triton_poi_fused__native_batch_norm_legit_no_training_cat_relu_5)
        .other          triton_poi_fused__native_batch_norm_legit_no_training_cat_relu_5,@"STO_CUDA_ENTRY STV_DEFAULT"
triton_poi_fused__native_batch_norm_legit_no_training_cat_relu_5:
.text.triton_poi_fused__native_batch_norm_legit_no_training_cat_relu_5:
[----:B------:R-:W-:Y:S01]  /*0000*/  LDC R1, c[0x0][0x28] ;  /* 0x00000a00ff017b82 */ /* 0x000fe20000000800 */
[----:B------:R-:W1:Y:S07]  /*0010*/  S2R R0, SR_TID.X ;  /* 0x0000000000007919 */ /* 0x000e6e0000002100 */
[----:B------:R-:W2:Y:S01]  /*0020*/  LDC.64 R2, c[0x0][0x228] ;  /* 0x00008a00ff027b82 */ /* 0x000ea20000000a00 */
[----:B------:R-:W-:Y:S01]  /*0030*/  ULDC.64 UR4, c[0x0][0x208] ;  /* 0x0000820000047ab9 */ /* 0x000fe20000000a00 */
[----:B------:R-:W3:Y:S01]  /*0040*/  S2R R21, SR_CTAID.X ;  /* 0x0000000000157919 */ /* 0x000ee20000002500 */
[----:B------:R-:W-:Y:S01]  /*0050*/  IMAD.MOV.U32 R12, RZ, RZ, 0x3e800000 ;  /* 0x3e800000ff0c7424 */ /* 0x000fe200078e00ff */
[----:B------:R-:W-:-:S04]  /*0060*/  ULDC.64 UR6, c[0x0][0x218] ;  /* 0x0000860000067ab9 */ /* 0x000fc80000000a00 */
[----:B------:R-:W4:Y:S08]  /*0070*/  LDC.64 R28, c[0x0][0x238] ;  /* 0x00008e00ff1c7b82 */ /* 0x000f300000000a00 */
[----:B------:R-:W5:Y:S01]  /*0080*/  LDC.64 R16, c[0x0][0x210] ;  /* 0x00008400ff107b82 */ /* 0x000f620000000a00 */
[----:B-1----:R-:W-:Y:S01]  /*0090*/  IMAD.SHL.U32 R0, R0, 0x4, RZ ;  /* 0x0000000400007824 */ /* 0x002fe200078e00ff */
[----:B---3--:R-:W-:-:S04]  /*00a0*/  SHF.R.S32.HI R5, RZ, 0x15, R21 ;  /* 0x00000015ff057819 */ /* 0x008fc80000011415 */
[----:B------:R-:W-:Y:S02]  /*00b0*/  LOP3.LUT R0, R0, 0x1fc, RZ, 0xc0, !PT ;  /* 0x000001fc00007812 */ /* 0x000fe400078ec0ff */
[----:B------:R-:W-:-:S03]  /*00c0*/  SGXT R5, R5, 0x1 ;  /* 0x000000010505781a */ /* 0x000fc60000000200 */
[----:B------:R-:W-:-:S04]  /*00d0*/  IMAD R21, R21, 0x400, R0 ;  /* 0x0000040015157824 */ /* 0x000fc800078e0200 */
[----:B------:R-:W-:Y:S01]  /*00e0*/  VIADD R0, R21, 0x200 ;  /* 0x0000020015007836 */ /* 0x000fe20000000000 */
[----:B------:R-:W-:-:S04]  /*00f0*/  LEA.HI R4, R5, R21, RZ, 0x8 ;  /* 0x0000001505047211 */ /* 0x000fc800078f40ff */
[----:B------:R-:W-:Y:S02]  /*0100*/  SHF.R.S32.HI R27, RZ, 0x8, R4 ;  /* 0x00000008ff1b7819 */ /* 0x000fe40000011404 */
[----:B------:R-:W-:-:S03]  /*0110*/  LEA.HI R5, R5, R0, RZ, 0x8 ;  /* 0x0000000005057211 */ /* 0x000fc600078f40ff */
[----:B------:R-:W-:Y:S01]  /*0120*/  IMAD.HI R7, R27, 0x2e8ba2e9, RZ ;  /* 0x2e8ba2e91b077827 */ /* 0x000fe200078e02ff */
[----:B------:R-:W-:-:S04]  /*0130*/  SHF.R.S32.HI R5, RZ, 0x8, R5 ;  /* 0x00000008ff057819 */ /* 0x000fc80000011405 */
[----:B------:R-:W-:Y:S01]  /*0140*/  SHF.R.U32.HI R8, RZ, 0x1f, R7 ;  /* 0x0000001fff087819 */ /* 0x000fe20000011607 */
[----:B------:R-:W-:-:S03]  /*0150*/  IMAD.HI R6, R5, 0x2e8ba2e9, RZ ;  /* 0x2e8ba2e905067827 */ /* 0x000fc600078e02ff */
[----:B------:R-:W-:Y:S02]  /*0160*/  LEA.HI.SX32 R8, R7, R8, 0x1c ;  /* 0x0000000807087211 */ /* 0x000fe400078fe2ff */
[----:B------:R-:W-:-:S03]  /*0170*/  SHF.R.U32.HI R7, RZ, 0x1f, R6 ;  /* 0x0000001fff077819 */ /* 0x000fc60000011606 */
[----:B------:R-:W-:Y:S01]  /*0180*/  IMAD R27, R8, -0x58, R27 ;  /* 0xffffffa8081b7824 */ /* 0x000fe200078e021b */
[----:B------:R-:W-:-:S03]  /*0190*/  LEA.HI.SX32 R8, R6, R7, 0x1c ;  /* 0x0000000706087211 */ /* 0x000fc600078fe2ff */
[----:B--2---:R-:W-:-:S04]  /*01a0*/  IMAD.WIDE R6, R27, 0x4, R2 ;  /* 0x000000041b067825 */ /* 0x004fc800078e0202 */
[----:B------:R-:W-:Y:S02]  /*01b0*/  IMAD R25, R8, -0x58, R5 ;  /* 0xffffffa808197824 */ /* 0x000fe400078e0205 */
[----:B------:R1:W2:Y:S02]  /*01c0*/  LDG.E.EL R6, desc[UR4][R6.64] ;  /* 0x0000000406067981 */ /* 0x0002a4000c2e1900 */
[----:B------:R-:W-:-:S06]  /*01d0*/  IMAD.WIDE R2, R25, 0x4, R2 ;  /* 0x0000000419027825 */ /* 0x000fcc00078e0202 */
[----:B------:R-:W3:Y:S01]  /*01e0*/  LDG.E.EL R2, desc[UR4][R2.64] ;  /* 0x0000000402027981 */ /* 0x000ee2000c2e1900 */
[----:B------:R-:W-:Y:S01]  /*01f0*/  IMAD.HI R14, R21, 0x2e8ba2e9, RZ ;  /* 0x2e8ba2e9150e7827 */ /* 0x000fe200078e02ff */
[----:B------:R-:W-:-:S03]  /*0200*/  LOP3.LUT R4, R4, 0xffffff00, RZ, 0xc0, !PT ;  /* 0xffffff0004047812 */ /* 0x000fc600078ec0ff */
[----:B------:R-:W-:Y:S01]  /*0210*/  IMAD.HI R8, R0, 0x2e8ba2e9, RZ ;  /* 0x2e8ba2e900087827 */ /* 0x000fe200078e02ff */
[----:B------:R-:W-:-:S03]  /*0220*/  SHF.R.U32.HI R9, RZ, 0x1f, R14 ;  /* 0x0000001fff097819 */ /* 0x000fc6000001160e */
[----:B------:R-:W-:Y:S01]  /*0230*/  IMAD.IADD R19, R21, 0x1, -R4 ;  /* 0x0000000115137824 */ /* 0x000fe200078e0a04 */
[----:B------:R-:W-:Y:S02]  /*0240*/  LEA.HI.SX32 R14, R14, R9, 0x14 ;  /* 0x000000090e0e7211 */ /* 0x000fe400078fa2ff */
[----:B-1----:R-:W-:Y:S02]  /*0250*/  SHF.R.U32.HI R7, RZ, 0x1f, R8 ;  /* 0x0000001fff077819 */ /* 0x002fe40000011608 */
[----:B------:R-:W-:Y:S01]  /*0260*/  SHF.R.S32.HI R18, RZ, 0x1f, R19 ;  /* 0x0000001fff127819 */ /* 0x000fe20000011413 */
[----:B------:R-:W-:Y:S01]  /*0270*/  IMAD R4, R14, 0xc00, RZ ;  /* 0x00000c000e047824 */ /* 0x000fe200078e02ff */
[----:B------:R-:W-:-:S04]  /*0280*/  LEA.HI.SX32 R11, R8, R7, 0x14 ;  /* 0x00000007080b7211 */ /* 0x000fc800078fa2ff */
[----:B------:R-:W-:Y:S01]  /*0290*/  SHF.R.S32.HI R8, RZ, 0x1f, R4 ;  /* 0x0000001fff087819 */ /* 0x000fe20000011404 */
[----:B------:R-:W-:-:S04]  /*02a0*/  IMAD R0, R11, -0x5800, R0 ;  /* 0xffffa8000b007824 */ /* 0x000fc800078e0200 */
[C---:B------:R-:W-:Y:S02]  /*02b0*/  IMAD R15, R11.reuse, 0x4c00, R0 ;  /* 0x00004c000b0f7824 */ /* 0x040fe400078e0200 */
[----:B------:R-:W-:Y:S02]  /*02c0*/  IMAD R11, R11, 0xc00, RZ ;  /* 0x00000c000b0b7824 */ /* 0x000fe400078e02ff */
[----:B------:R-:W-:-:S03]  /*02d0*/  IMAD.SHL.U32 R0, R25, 0x100, RZ ;  /* 0x0000010019007824 */ /* 0x000fc600078e00ff */
[----:B------:R-:W-:Y:S01]  /*02e0*/  SHF.R.S32.HI R13, RZ, 0x1f, R11 ;  /* 0x0000001fff0d7819 */ /* 0x000fe2000001140b */
[----:B------:R-:W-:-:S04]  /*02f0*/  IMAD R22, R14, -0x5800, R21 ;  /* 0xffffa8000e167824 */ /* 0x000fc800078e0215 */
[----:B------:R-:W-:Y:S02]  /*0300*/  IMAD R14, R14, 0x4c00, R22 ;  /* 0x00004c000e0e7824 */ /* 0x000fe400078e0216 */
[----:B--2---:R-:W-:Y:S01]  /*0310*/  FADD R10, R6, 9.9999997473787516356e-06 ;  /* 0x3727c5ac060a7421 */ /* 0x004fe20000000000 */
[----:B------:R-:W-:-:S05]  /*0320*/  IMAD.SHL.U32 R6, R27, 0x100, RZ ;  /* 0x000001001b067824 */ /* 0x000fca00078e00ff */
[----:B------:R-:W1:Y:S01]  /*0330*/  MUFU.SQRT R10, R10 ;  /* 0x0000000a000a7308 */ /* 0x000e620000002000 */
[-C--:B------:R-:W-:Y:S01]  /*0340*/  IADD3 R4, P4, P5, R6, R19.reuse, R4 ;  /* 0x0000001306047210 */ /* 0x080fe20007d9e004 */
[----:B---3--:R-:W-:Y:S01]  /*0350*/  FADD R5, R2, 9.9999997473787516356e-06 ;  /* 0x3727c5ac02057421 */ /* 0x008fe20000000000 */
[----:B------:R-:W-:Y:S01]  /*0360*/  SHF.R.S32.HI R7, RZ, 0x1f, R6 ;  /* 0x0000001fff077819 */ /* 0x000fe20000011406 */
[----:B------:R-:W2:Y:S03]  /*0370*/  LDC.64 R2, c[0x0][0x220] ;  /* 0x00008800ff027b82 */ /* 0x000ea60000000a00 */
[----:B------:R-:W-:Y:S01]  /*0380*/  IADD3.X R7, R7, R18, R8, P4, P5 ;  /* 0x0000001207077210 */ /* 0x000fe200027ea408 */
[----:B------:R-:W3:Y:S01]  /*0390*/  MUFU.SQRT R5, R5 ;  /* 0x0000000500057308 */ /* 0x000ee20000002000 */
[----:B------:R-:W-:Y:S02]  /*03a0*/  IADD3 R19, P4, P5, R0, R19, R11 ;  /* 0x0000001300137210 */ /* 0x000fe40007d9e00b */
[----:B------:R-:W-:Y:S01]  /*03b0*/  SHF.R.S32.HI R11, RZ, 0x1f, R0 ;  /* 0x0000001fff0b7819 */ /* 0x000fe20000011400 */
[----:B------:R-:W4:Y:S01]  /*03c0*/  LDC.64 R8, c[0x0][0x230] ;  /* 0x00008c00ff087b82 */ /* 0x000f220000000a00 */
[----:B-1----:R-:W-:-:S02]  /*03d0*/  FSETP.GT.AND P2, PT, R10, 8.50705917302346158658e+37, PT ;  /* 0x7e8000000a00780b */ /* 0x002fc40003f44000 */
[----:B------:R-:W-:Y:S02]  /*03e0*/  FSETP.GEU.AND P0, PT, R10, 1.175494350822287508e-38, PT ;  /* 0x008000000a00780b */ /* 0x000fe40003f0e000 */
[----:B------:R-:W-:Y:S02]  /*03f0*/  FSEL R6, R12, 1, P2 ;  /* 0x3f8000000c067808 */ /* 0x000fe40001000000 */
[----:B------:R-:W-:Y:S02]  /*0400*/  IADD3.X R18, R11, R18, R13, P4, P5 ;  /* 0x000000120b127210 */ /* 0x000fe400027ea40d */
[C---:B---3--:R-:W-:Y:S02]  /*0410*/  FSETP.GT.AND P3, PT, R5.reuse, 8.50705917302346158658e+37, PT ;  /* 0x7e8000000500780b */ /* 0x048fe40003f64000 */
[----:B------:R-:W-:-:S03]  /*0420*/  FSETP.GEU.AND P1, PT, R5, 1.175494350822287508e-38, PT ;  /* 0x008000000500780b */ /* 0x000fc60003f2e000 */
[----:B------:R-:W-:Y:S02]  /*0430*/  @P2 FMUL R10, R10, 0.25 ;  /* 0x3e8000000a0a2820 */ /* 0x000fe40000400000 */
[----:B------:R-:W-:Y:S02]  /*0440*/  @!P0 FMUL R6, R6, 16777216 ;  /* 0x4b80000006068820 */ /* 0x000fe40000400000 */
[----:B------:R-:W-:-:S04]  /*0450*/  @!P0 FMUL R10, R10, 16777216 ;  /* 0x4b8000000a0a8820 */ /* 0x000fc80000400000 */
[----:B------:R-:W-:Y:S01]  /*0460*/  @P3 FMUL R5, R5, 0.25 ;  /* 0x3e80000005053820 */ /* 0x000fe20000400000 */
[----:B------:R1:W3:Y:S03]  /*0470*/  MUFU.RCP R23, R10 ;  /* 0x0000000a00177308 */ /* 0x0002e60000001000 */
[----:B------:R-:W-:-:S06]  /*0480*/  @!P1 FMUL R5, R5, 16777216 ;  /* 0x4b80000005059820 */ /* 0x000fcc0000400000 */
[----:B------:R-:W4:Y:S01]  /*0490*/  MUFU.RCP R5, R5 ;  /* 0x0000000500057308 */ /* 0x000f220000001000 */
[----:B-1----:R-:W-:Y:S02]  /*04a0*/  FSEL R10, R12, 1, P3 ;  /* 0x3f8000000c0a7808 */ /* 0x002fe40001800000 */
[----:B------:R-:W-:-:S03]  /*04b0*/  LEA R12, P2, R4, UR6, 0x2 ;  /* 0x00000006040c7c11 */ /* 0x000fc6000f8410ff */
[----:B------:R-:W-:Y:S01]  /*04c0*/  @!P1 FMUL R10, R10, 16777216 ;  /* 0x4b8000000a0a9820 */ /* 0x000fe20000400000 */
[----:B------:R-:W-:Y:S01]  /*04d0*/  LEA.HI.X R13, R4, UR7, R7, 0x2, P2 ;  /* 0x00000007040d7c11 */ /* 0x000fe200090f1407 */
[----:B---3--:R-:W-:Y:S01]  /*04e0*/  FMUL R23, R23, R6 ;  /* 0x0000000617177220 */ /* 0x008fe20000400000 */
[C-C-:B--2---:R-:W-:Y:S01]  /*04f0*/  IMAD.WIDE R6, R27.reuse, 0x4, R2.reuse ;  /* 0x000000041b067825 */ /* 0x144fe200078e0202 */
[C---:B------:R-:W-:Y:S02]  /*0500*/  ISETP.GT.AND P0, PT, R27.reuse, 0x4b, PT ;  /* 0x0000004b1b00780c */ /* 0x040fe40003f04270 */
[----:B------:R-:W-:Y:S01]  /*0510*/  ISETP.GE.AND P3, PT, R27, 0x4c, PT ;  /* 0x0000004c1b00780c */ /* 0x000fe20003f66270 */
[----:B------:R-:W-:Y:S01]  /*0520*/  IMAD.WIDE R2, R25, 0x4, R2 ;  /* 0x0000000419027825 */ /* 0x000fe200078e0202 */
[----:B------:R1:W2:Y:S03]  /*0530*/  LDG.E.EL R24, desc[UR4][R6.64] ;  /* 0x0000000406187981 */ /* 0x0002a6000c2e1900 */
[----:B0---4-:R-:W-:Y:S01]  /*0540*/  FMUL R0, R5, R10 ;  /* 0x0000000a05007220 */ /* 0x011fe20000400000 */
[--C-:B------:R-:W-:Y:S01]  /*0550*/  IMAD.WIDE R10, R27, 0x4, R8.reuse ;  /* 0x000000041b0a7825 */ /* 0x100fe200078e0208 */
[----:B------:R-:W3:Y:S03]  /*0560*/  LDG.E.EL R2, desc[UR4][R2.64] ;  /* 0x0000000402027981 */ /* 0x000ee6000c2e1900 */
[----:B------:R-:W-:-:S04]  /*0570*/  IMAD.WIDE R8, R25, 0x4, R8 ;  /* 0x0000000419087825 */ /* 0x000fc800078e0208 */
[----:B------:R-:W-:Y:S01]  /*0580*/  IMAD.WIDE R26, R27, 0x4, R28 ;  /* 0x000000041b1a7825 */ /* 0x000fe200078e021c */
[----:B------:R0:W4:Y:S01]  /*0590*/  LDG.E.EL R20, desc[UR4][R8.64] ;  /* 0x0000000408147981 */ /* 0x000122000c2e1900 */
[----:B------:R-:W-:Y:S02]  /*05a0*/  CS2R R4, SRZ ;  /* 0x0000000000047805 */ /* 0x000fe4000001ff00 */
[----:B-1----:R-:W-:Y:S01]  /*05b0*/  CS2R R6, SRZ ;  /* 0x0000000000067805 */ /* 0x002fe2000001ff00 */
[----:B------:R1:W2:Y:S04]  /*05c0*/  LDG.E.EL R3, desc[UR4][R10.64] ;  /* 0x000000040a037981 */ /* 0x0002a8000c2e1900 */
[----:B------:R5:W2:Y:S01]  /*05d0*/  LDG.E.EL R22, desc[UR4][R26.64] ;  /* 0x000000041a167981 */ /* 0x000aa2000c2e1900 */
[----:B0-----:R-:W-:-:S03]  /*05e0*/  CS2R R8, SRZ ;  /* 0x0000000000087805 */ /* 0x001fc6000001ff00 */
[----:B------:R0:W2:Y:S01]  /*05f0*/  @P0 LDG.E.128 R4, desc[UR4][R12.64+-0x13000] ;  /* 0xfed000040c040981 */ /* 0x0000a2000c1e1d00 */
[----:B-1----:R-:W-:Y:S01]  /*0600*/  CS2R R10, SRZ ;  /* 0x00000000000a7805 */ /* 0x002fe2000001ff00 */
[----:B-----5:R-:W-:-:S05]  /*0610*/  IMAD.WIDE R26, R14, 0x4, R16 ;  /* 0x000000040e1a7825 */ /* 0x020fca00078e0210 */
[----:B------:R1:W5:Y:S01]  /*0620*/  @!P3 LDG.E.128 R8, desc[UR4][R26.64] ;  /* 0x000000041a08b981 */ /* 0x000362000c1e1d00 */
[----:B------:R-:W-:Y:S01]  /*0630*/  ISETP.GE.AND P2, PT, R25, 0x4c, PT ;  /* 0x0000004c1900780c */ /* 0x000fe20003f46270 */
[----:B------:R-:W-:Y:S01]  /*0640*/  IMAD.WIDE R16, R15, 0x4, R16 ;  /* 0x000000040f107825 */ /* 0x000fe200078e0210 */
[----:B------:R-:W-:Y:S02]  /*0650*/  ISETP.GT.AND P1, PT, R25, 0x4b, PT ;  /* 0x0000004b1900780c */ /* 0x000fe40003f24270 */
[----:B0-----:R-:W-:Y:S02]  /*0660*/  CS2R R12, SRZ ;  /* 0x00000000000c7805 */ /* 0x001fe4000001ff00 */
[----:B------:R-:W-:Y:S02]  /*0670*/  CS2R R14, SRZ ;  /* 0x00000000000e7805 */ /* 0x000fe4000001ff00 */
[----:B-1----:R-:W-:-:S05]  /*0680*/  LEA R26, P4, R19, UR6, 0x2 ;  /* 0x00000006131a7c11 */ /* 0x002fca000f8810ff */
[----:B------:R0:W3:Y:S01]  /*0690*/  @!P2 LDG.E.128 R12, desc[UR4][R16.64] ;  /* 0x00000004100ca981 */ /* 0x0000e2000c1e1d00 */
[----:B------:R-:W-:Y:S02]  /*06a0*/  LEA.HI.X R27, R19, UR7, R18, 0x2, P4 ;  /* 0x00000007131b7c11 */ /* 0x000fe4000a0f1412 */
[----:B------:R-:W-:Y:S02]  /*06b0*/  CS2R R18, SRZ ;  /* 0x0000000000127805 */ /* 0x000fe4000001ff00 */
[----:B0-----:R-:W-:-:S06]  /*06c0*/  CS2R R16, SRZ ;  /* 0x0000000000107805 */ /* 0x001fcc000001ff00 */
[----:B------:R0:W3:Y:S01]  /*06d0*/  @P1 LDG.E.128 R16, desc[UR4][R26.64+-0x13000] ;  /* 0xfed000041a101981 */ /* 0x0000e2000c1e1d00 */
[----:B------:R-:W-:-:S05]  /*06e0*/  IMAD.WIDE R28, R25, 0x4, R28 ;  /* 0x00000004191c7825 */ /* 0x000fca00078e021c */
[----:B------:R1:W4:Y:S01]  /*06f0*/  LDG.E.EL R25, desc[UR4][R28.64] ;  /* 0x000000041c197981 */ /* 0x000322000c2e1900 */
[----:B--2---:R-:W-:Y:S02]  /*0700*/  SEL R4, R4, RZ, P0 ;  /* 0x000000ff04047207 */ /* 0x004fe40000000000 */
[----:B0-----:R-:W-:Y:S02]  /*0710*/  SEL R26, R7, RZ, P0 ;  /* 0x000000ff071a7207 */ /* 0x001fe40000000000 */
[----:B-----5:R-:W-:-:S04]  /*0720*/  SEL R8, R8, RZ, !P3 ;  /* 0x000000ff08087207 */ /* 0x020fc80005800000 */
[----:B------:R-:W-:Y:S02]  /*0730*/  SEL R4, R8, R4, !P3 ;  /* 0x0000000408047207 */ /* 0x000fe40005800000 */
[----:B------:R-:W-:Y:S02]  /*0740*/  SEL R8, R5, RZ, P0 ;  /* 0x000000ff05087207 */ /* 0x000fe40000000000 */
[----:B------:R-:W-:Y:S02]  /*0750*/  SEL R5, R9, RZ, !P3 ;  /* 0x000000ff09057207 */ /* 0x000fe40005800000 */
[----:B------:R-:W-:Y:S02]  /*0760*/  SEL R6, R6, RZ, P0 ;  /* 0x000000ff06067207 */ /* 0x000fe40000000000 */
[----:B------:R-:W-:Y:S02]  /*0770*/  SEL R7, R11, RZ, !P3 ;  /* 0x000000ff0b077207 */ /* 0x000fe40005800000 */
[----:B------:R-:W-:-:S02]  /*0780*/  SEL R9, R10, RZ, !P3 ;  /* 0x000000ff0a097207 */ /* 0x000fc40005800000 */
[----:B------:R-:W-:Y:S02]  /*0790*/  SEL R5, R5, R8, !P3 ;  /* 0x0000000805057207 */ /* 0x000fe40005800000 */
[----:B------:R-:W-:Y:S02]  /*07a0*/  SEL R7, R7, R26, !P3 ;  /* 0x0000001a07077207 */ /* 0x000fe40005800000 */
[----:B------:R-:W-:Y:S01]  /*07b0*/  SEL R6, R9, R6, !P3 ;  /* 0x0000000609067207 */ /* 0x000fe20005800000 */
[C---:B------:R-:W-:Y:S01]  /*07c0*/  FADD R10, -R24.reuse, R5 ;  /* 0x00000005180a7221 */ /* 0x040fe20000000100 */
[C---:B------:R-:W-:Y:S01]  /*07d0*/  FADD R8, -R24.reuse, R4 ;  /* 0x0000000418087221 */ /* 0x040fe20000000100 */
[C---:B-1----:R-:W-:Y:S02]  /*07e0*/  FADD R28, -R24.reuse, R7 ;  /* 0x00000007181c7221 */ /* 0x042fe40000000100 */
[----:B------:R-:W-:Y:S01]  /*07f0*/  FADD R26, -R24, R6 ;  /* 0x00000006181a7221 */ /* 0x000fe20000000100 */
[----:B------:R-:W-:-:S02]  /*0800*/  FMUL R24, R23, R10 ;  /* 0x0000000a17187220 */ /* 0x000fc40000400000 */
[----:B------:R-:W0:Y:S01]  /*0810*/  LDC.64 R10, c[0x0][0x240] ;  /* 0x00009000ff0a7b82 */ /* 0x000e220000000a00 */
[C---:B------:R-:W-:Y:S01]  /*0820*/  FMUL R29, R23.reuse, R28 ;  /* 0x0000001c171d7220 */ /* 0x040fe20000400000 */
[C---:B------:R-:W-:Y:S01]  /*0830*/  FMUL R27, R23.reuse, R26 ;  /* 0x0000001a171b7220 */ /* 0x040fe20000400000 */
[----:B------:R-:W-:Y:S01]  /*0840*/  FMUL R23, R23, R8 ;  /* 0x0000000817177220 */ /* 0x000fe20000400000 */
[----:B---3--:R-:W-:Y:S02]  /*0850*/  SEL R12, R12, RZ, !P2 ;  /* 0x000000ff0c0c7207 */ /* 0x008fe40005000000 */
[----:B------:R-:W-:Y:S02]  /*0860*/  SEL R13, R13, RZ, !P2 ;  /* 0x000000ff0d0d7207 */ /* 0x000fe40005000000 */
[----:B------:R-:W1:Y:S01]  /*0870*/  LDC.64 R8, c[0x0][0x248] ;  /* 0x00009200ff087b82 */ /* 0x000e620000000a00 */
[----:B------:R-:W-:Y:S02]  /*0880*/  SEL R14, R14, RZ, !P2 ;  /* 0x000000ff0e0e7207 */ /* 0x000fe40005000000 */
[----:B------:R-:W-:-:S02]  /*0890*/  @P2 SEL R12, R16, RZ, P1 ;  /* 0x000000ff100c2207 */ /* 0x000fc40000800000 */
[----:B------:R-:W-:Y:S02]  /*08a0*/  @P2 SEL R13, R17, RZ, P1 ;  /* 0x000000ff110d2207 */ /* 0x000fe40000800000 */
[----:B------:R-:W-:Y:S02]  /*08b0*/  SEL R15, R15, RZ, !P2 ;  /* 0x000000ff0f0f7207 */ /* 0x000fe40005000000 */
[----:B------:R-:W-:Y:S02]  /*08c0*/  @P2 SEL R14, R18, RZ, P1 ;  /* 0x000000ff120e2207 */ /* 0x000fe40000800000 */
[----:B------:R-:W-:Y:S01]  /*08d0*/  @P2 SEL R15, R19, RZ, P1 ;  /* 0x000000ff130f2207 */ /* 0x000fe20000800000 */
[C-C-:B------:R-:W-:Y:S01]  /*08e0*/  FFMA R24, R3.reuse, R24, R22.reuse ;  /* 0x0000001803187223 */ /* 0x140fe20000000016 */
[C-C-:B------:R-:W-:Y:S01]  /*08f0*/  FFMA R23, R3.reuse, R23, R22.reuse ;  /* 0x0000001703177223 */ /* 0x140fe20000000016 */
[C-C-:B------:R-:W-:Y:S01]  /*0900*/  FFMA R27, R3.reuse, R27, R22.reuse ;  /* 0x0000001b031b7223 */ /* 0x140fe20000000016 */
[----:B------:R-:W-:Y:S01]  /*0910*/  FFMA R29, R3, R29, R22 ;  /* 0x0000001d031d7223 */ /* 0x000fe20000000016 */
[C---:B------:R-:W-:Y:S01]  /*0920*/  FADD R17, -R2.reuse, R13 ;  /* 0x0000000d02117221 */ /* 0x040fe20000000100 */
[C---:B------:R-:W-:Y:S01]  /*0930*/  FADD R3, -R2.reuse, R12 ;  /* 0x0000000c02037221 */ /* 0x040fe20000000100 */
[C---:B------:R-:W-:Y:S01]  /*0940*/  FADD R19, -R2.reuse, R14 ;  /* 0x0000000e02137221 */ /* 0x040fe20000000100 */
[----:B------:R-:W-:Y:S01]  /*0950*/  FADD R2, -R2, R15 ;  /* 0x0000000f02027221 */ /* 0x000fe20000000100 */
[C---:B------:R-:W-:Y:S01]  /*0960*/  FMUL R17, R0.reuse, R17 ;  /* 0x0000001100117220 */ /* 0x040fe20000400000 */
[C---:B------:R-:W-:Y:S01]  /*0970*/  FMUL R16, R0.reuse, R3 ;  /* 0x0000000300107220 */ /* 0x040fe20000400000 */
[C---:B------:R-:W-:Y:S01]  /*0980*/  FMUL R18, R0.reuse, R19 ;  /* 0x0000001300127220 */ /* 0x040fe20000400000 */
[----:B------:R-:W-:Y:S01]  /*0990*/  FMUL R2, R0, R2 ;  /* 0x0000000200027220 */ /* 0x000fe20000400000 */
[C-C-:B----4-:R-:W-:Y:S01]  /*09a0*/  FFMA R0, R20.reuse, R17, R25.reuse ;  /* 0x0000001114007223 */ /* 0x150fe20000000019 */
[C-C-:B------:R-:W-:Y:S01]  /*09b0*/  FFMA R16, R20.reuse, R16, R25.reuse ;  /* 0x0000001014107223 */ /* 0x140fe20000000019 */
[C-C-:B------:R-:W-:Y:S01]  /*09c0*/  FFMA R18, R20.reuse, R18, R25.reuse ;  /* 0x0000001214127223 */ /* 0x140fe20000000019 */
[----:B------:R-:W-:Y:S01]  /*09d0*/  FFMA R19, R20, R2, R25 ;  /* 0x0000000214137223 */ /* 0x000fe20000000019 */
[----:B------:R-:W-:Y:S01]  /*09e0*/  FSETP.GEU.AND P6, PT, R29, RZ, PT ;  /* 0x000000ff1d00720b */ /* 0x000fe20003fce000 */
[----:B0-----:R-:W-:Y:S01]  /*09f0*/  IMAD.WIDE R2, R21, 0x4, R10 ;  /* 0x0000000415027825 */ /* 0x001fe200078e020a */
[----:B------:R-:W-:-:S02]  /*0a00*/  FSETP.GEU.AND P0, PT, R27, RZ, PT ;  /* 0x000000ff1b00720b */ /* 0x000fc40003f0e000 */
[----:B------:R-:W-:Y:S02]  /*0a10*/  SEL R11, R29, RZ, P6 ;  /* 0x000000ff1d0b7207 */ /* 0x000fe40003000000 */
[----:B------:R-:W-:Y:S02]  /*0a20*/  FSETP.GEU.AND P1, PT, R24, RZ, PT ;  /* 0x000000ff1800720b */ /* 0x000fe40003f2e000 */
[----:B------:R-:W-:Y:S02]  /*0a30*/  FSETP.GEU.AND P2, PT, R23, RZ, PT ;  /* 0x000000ff1700720b */ /* 0x000fe40003f4e000 */
[----:B------:R-:W-:Y:S02]  /*0a40*/  FSETP.GEU.AND P3, PT, R19, RZ, PT ;  /* 0x000000ff1300720b */ /* 0x000fe40003f6e000 */
[----:B------:R-:W-:Y:S02]  /*0a50*/  FSETP.GEU.AND P4, PT, R18, RZ, PT ;  /* 0x000000ff1200720b */ /* 0x000fe40003f8e000 */
[----:B------:R-:W-:-:S02]  /*0a60*/  FSETP.GEU.AND P5, PT, R0, RZ, PT ;  /* 0x000000ff0000720b */ /* 0x000fc40003fae000 */
[----:B------:R-:W-:Y:S01]  /*0a70*/  FSETP.GEU.AND P6, PT, R16, RZ, PT ;  /* 0x000000ff1000720b */ /* 0x000fe20003fce000 */
[----:B-1----:R-:W-:Y:S01]  /*0a80*/  IMAD.WIDE R20, R21, 0x4, R8 ;  /* 0x0000000415147825 */ /* 0x002fe200078e0208 */
[----:B------:R-:W-:Y:S02]  /*0a90*/  SEL R10, R27, RZ, P0 ;  /* 0x000000ff1b0a7207 */ /* 0x000fe40000000000 */
[----:B------:R-:W-:Y:S02]  /*0aa0*/  SEL R9, R24, RZ, P1 ;  /* 0x000000ff18097207 */ /* 0x000fe40000800000 */
[----:B------:R-:W-:Y:S02]  /*0ab0*/  SEL R8, R23, RZ, P2 ;  /* 0x000000ff17087207 */ /* 0x000fe40001000000 */
[----:B------:R-:W-:Y:S02]  /*0ac0*/  SEL R19, R19, RZ, P3 ;  /* 0x000000ff13137207 */ /* 0x000fe40001800000 */
[----:B------:R-:W-:-:S02]  /*0ad0*/  SEL R18, R18, RZ, P4 ;  /* 0x000000ff12127207 */ /* 0x000fc40002000000 */
[----:B------:R-:W-:Y:S02]  /*0ae0*/  SEL R17, R0, RZ, P5 ;  /* 0x000000ff00117207 */ /* 0x000fe40002800000 */
[----:B------:R-:W-:Y:S01]  /*0af0*/  SEL R16, R16, RZ, P6 ;  /* 0x000000ff10107207 */ /* 0x000fe20003000000 */
[----:B------:R-:W-:Y:S04]  /*0b00*/  STG.E.128 desc[UR4][R2.64], R4 ;  /* 0x0000000402007986 */ /* 0x000fe8000c101d04 */
[----:B------:R-:W-:Y:S04]  /*0b10*/  STG.E.128 desc[UR4][R2.64+0x800], R12 ;  /* 0x0008000c02007986 */ /* 0x000fe8000c101d04 */
[----:B------:R-:W-:Y:S04]  /*0b20*/  STG.E.128 desc[UR4][R20.64], R8 ;  /* 0x0000000814007986 */ /* 0x000fe8000c101d04 */
[----:B------:R-:W-:Y:S01]  /*0b30*/  STG.E.128 desc[UR4][R20.64+0x800], R16 ;  /* 0x0008001014007986 */ /* 0x000fe2000c101d04 */
[----:B------:R-:W-:Y:S05]  /*0b40*/  EXIT ;  /* 0x000000000000794d */ /* 0x000fea0003800000 */
.L_x_0:
[----:B------:R-:W-:-:S00]  /*0b50*/  BRA `(.L_x_0) ;  /* 0xfffffffc00fc7947 */ /* 0x000fc0000383ffff */
[----:B------:R-:W-:-:S00]  /*0b60*/  NOP ;  /* 0x0000000000007918 */ /* 0x000fc00000000000 */
        /* <DEDUP_REMOVED lines=9> */
.L_x_1:


//--------------------- .nv.global.init           --------------------------
	.section	.nv.global.init,"aw",@progbits
.nv.global.init:
	.type		_$_str,@object
	.size		_$_str,(_$_str_$_2 - _$_str)
_$_str:
        /*0000*/ 	.byte	0x5f, 0x5f, 0x43, 0x55, 0x44, 0x41, 0x5f, 0x46, 0x54, 0x5a, 0x00
	.type		_$_str_$_2,@object
	.size		_$_str_$_2,(.L_1 - _$_str_$_2)
_$_str_$_2:
        /*000b*/ 	.byte	0x5f, 0x5f, 0x43, 0x55, 0x44, 0x41, 0x5f, 0x50, 0x52, 0x45, 0x43, 0x5f, 0x53, 0x51, 0x52, 0x54
        /*001b*/ 	.byte	0x00
.L_1:


//--------------------- .nv.constant0.triton_poi_fused__native_batch_norm_legit_no_training_cat_relu_5 --------------------------
	.section	.nv.constant0.triton_poi_fused__native_batch_norm_legit_no_training_cat_relu_5,"a",@progbits
	.sectionflags	@""
	.align	4
.nv.constant0.triton_poi_fused__native_batch_norm_legit_no_training_cat_relu_5:
	.zero		596
